	.headerflags	@"EF_CUDA_TEXMODE_UNIFIED EF_CUDA_64BIT_ADDRESS EF_CUDA_ACCELERATORS EF_CUDA_SM90 EF_CUDA_VIRTUAL_SM(EF_CUDA_SM90)"
	.elftype	@"ET_EXEC"


//--------------------- .nv.info                  --------------------------
	.section	.nv.info,"",@"SHT_CUDA_INFO"
	.align	4


	//----- nvinfo : EIATTR_REGCOUNT
	.align		4
        /*0000*/ 	.byte	0x04, 0x2f
        /*0002*/ 	.short	(.L_2 - .L_1)
	.align		4
.L_1:
        /*0004*/ 	.word	index@(triton_red_fused_add_cat_native_layer_norm_6)
        /*0008*/ 	.word	0x00000020


	//----- nvinfo : EIATTR_MIN_STACK_SIZE
	.align		4
.L_2:
        /*000c*/ 	.byte	0x04, 0x12
        /*000e*/ 	.short	(.L_4 - .L_3)
	.align		4
.L_3:
        /*0010*/ 	.word	index@(triton_red_fused_add_cat_native_layer_norm_6)
        /*0014*/ 	.word	0x00000000


	//----- nvinfo : EIATTR_FRAME_SIZE
	.align		4
.L_4:
        /*0018*/ 	.byte	0x04, 0x11
        /*001a*/ 	.short	(.L_6 - .L_5)
	.align		4
.L_5:
        /*001c*/ 	.word	index@(triton_red_fused_add_cat_native_layer_norm_6)
        /*0020*/ 	.word	0x00000000


	//----- nvinfo : EIATTR_MIN_STACK_SIZE
	.align		4
.L_6:
        /*0024*/ 	.byte	0x04, 0x12
        /*0026*/ 	.short	(.L_8 - .L_7)
	.align		4
.L_7:
        /*0028*/ 	.word	index@(triton_red_fused_add_cat_native_layer_norm_6)
        /*002c*/ 	.word	0x00000000
.L_8:


//--------------------- .nv.info.triton_red_fused_add_cat_native_layer_norm_6 --------------------------
	.section	.nv.info.triton_red_fused_add_cat_native_layer_norm_6,"",@"SHT_CUDA_INFO"
	.sectionflags	@""
	.align	4


	//----- nvinfo : EIATTR_CUDA_API_VERSION
	.align		4
        /*0000*/ 	.byte	0x04, 0x37
        /*0002*/ 	.short	(.L_10 - .L_9)
.L_9:
        /*0004*/ 	.word	0x0000007c


	//----- nvinfo : EIATTR_KPARAM_INFO
	.align		4
.L_10:
        /*0008*/ 	.byte	0x04, 0x17
        /*000a*/ 	.short	(.L_12 - .L_11)
.L_11:
        /*000c*/ 	.word	0x00000000
        /*0010*/ 	.short	0x000b
        /*0012*/ 	.short	0x0054
        /*0014*/ 	.byte	0x00, 0xf0, 0x11, 0x00


	//----- nvinfo : EIATTR_KPARAM_INFO
	.align		4
.L_12:
        /*0018*/ 	.byte	0x04, 0x17
        /*001a*/ 	.short	(.L_14 - .L_13)
.L_13:
        /*001c*/ 	.word	0x00000000
        /*0020*/ 	.short	0x000a
        /*0022*/ 	.short	0x0050
        /*0024*/ 	.byte	0x00, 0xf0, 0x11, 0x00


	//----- nvinfo : EIATTR_KPARAM_INFO
	.align		4
.L_14:
        /*0028*/ 	.byte	0x04, 0x17
        /*002a*/ 	.short	(.L_16 - .L_15)
.L_15:
        /*002c*/ 	.word	0x00000000
        /*0030*/ 	.short	0x0009
        /*0032*/ 	.short	0x0048
        /*0034*/ 	.byte	0x00, 0xf4, 0x21, 0x00


	//----- nvinfo : EIATTR_KPARAM_INFO
	.align		4
.L_16:
        /*0038*/ 	.byte	0x04, 0x17
        /*003a*/ 	.short	(.L_18 - .L_17)
.L_17:
        /*003c*/ 	.word	0x00000000
        /*0040*/ 	.short	0x0008
        /*0042*/ 	.short	0x0040
        /*0044*/ 	.byte	0x00, 0xf4, 0x21, 0x00


	//----- nvinfo : EIATTR_KPARAM_INFO
	.align		4
.L_18:
        /*0048*/ 	.byte	0x04, 0x17
        /*004a*/ 	.short	(.L_20 - .L_19)
.L_19:
        /*004c*/ 	.word	0x00000000
        /*0050*/ 	.short	0x0007
        /*0052*/ 	.short	0x0038
        /*0054*/ 	.byte	0x00, 0xf4, 0x21, 0x00


	//----- nvinfo : EIATTR_KPARAM_INFO
	.align		4
.L_20:
        /*0058*/ 	.byte	0x04, 0x17
        /*005a*/ 	.short	(.L_22 - .L_21)
.L_21:
        /*005c*/ 	.word	0x00000000
        /*0060*/ 	.short	0x0006
        /*0062*/ 	.short	0x0030
        /*0064*/ 	.byte	0x00, 0xf4, 0x21, 0x00


	//----- nvinfo : EIATTR_KPARAM_INFO
	.align		4
.L_22:
        /*0068*/ 	.byte	0x04, 0x17
        /*006a*/ 	.short	(.L_24 - .L_23)
.L_23:
        /*006c*/ 	.word	0x00000000
        /*0070*/ 	.short	0x0005
        /*0072*/ 	.short	0x0028
        /*0074*/ 	.byte	0x00, 0xf4, 0x21, 0x00


	//----- nvinfo : EIATTR_KPARAM_INFO
	.align		4
.L_24:
        /*0078*/ 	.byte	0x04, 0x17
        /*007a*/ 	.short	(.L_26 - .L_25)
.L_25:
        /*007c*/ 	.word	0x00000000
        /*0080*/ 	.short	0x0004
        /*0082*/ 	.short	0x0020
        /*0084*/ 	.byte	0x00, 0xf4, 0x21, 0x00


	//----- nvinfo : EIATTR_KPARAM_INFO
	.align		4
.L_26:
        /*0088*/ 	.byte	0x04, 0x17
        /*008a*/ 	.short	(.L_28 - .L_27)
.L_27:
        /*008c*/ 	.word	0x00000000
        /*0090*/ 	.short	0x0003
        /*0092*/ 	.short	0x0018
        /*0094*/ 	.byte	0x00, 0xf4, 0x21, 0x00


	//----- nvinfo : EIATTR_KPARAM_INFO
	.align		4
.L_28:
        /*0098*/ 	.byte	0x04, 0x17
        /*009a*/ 	.short	(.L_30 - .L_29)
.L_29:
        /*009c*/ 	.word	0x00000000
        /*00a0*/ 	.short	0x0002
        /*00a2*/ 	.short	0x0010
        /*00a4*/ 	.byte	0x00, 0xf4, 0x21, 0x00


	//----- nvinfo : EIATTR_KPARAM_INFO
	.align		4
.L_30:
        /*00a8*/ 	.byte	0x04, 0x17
        /*00aa*/ 	.short	(.L_32 - .L_31)
.L_31:
        /*00ac*/ 	.word	0x00000000
        /*00b0*/ 	.short	0x0001
        /*00b2*/ 	.short	0x0008
        /*00b4*/ 	.byte	0x00, 0xf4, 0x21, 0x00


	//----- nvinfo : EIATTR_KPARAM_INFO
	.align		4
.L_32:
        /*00b8*/ 	.byte	0x04, 0x17
        /*00ba*/ 	.short	(.L_34 - .L_33)
.L_33:
        /*00bc*/ 	.word	0x00000000
        /*00c0*/ 	.short	0x0000
        /*00c2*/ 	.short	0x0000
        /*00c4*/ 	.byte	0x00, 0xf4, 0x21, 0x00


	//----- nvinfo : EIATTR_SPARSE_MMA_MASK
	.align		4
.L_34:
        /*00c8*/ 	.byte	0x03, 0x50
        /*00ca*/ 	.short	0x0000


	//----- nvinfo : EIATTR_MAXREG_COUNT
	.align		4
        /*00cc*/ 	.byte	0x03, 0x1b
        /*00ce*/ 	.short	0x00ff


	//----- nvinfo : EIATTR_COOP_GROUP_MASK_REGIDS
	.align		4
        /*00d0*/ 	.byte	0x04, 0x29
        /*00d2*/ 	.short	(.L_36 - .L_35)


	//   ....[0]....
.L_35:
        /*00d4*/ 	.word	0xffffffff


	//   ....[1]....
        /*00d8*/ 	.word	0xffffffff


	//   ....[2]....
        /*00dc*/ 	.word	0xffffffff


	//   ....[3]....
        /*00e0*/ 	.word	0xffffffff


	//   ....[4]....
        /*00e4*/ 	.word	0xffffffff


	//   ....[5]....
        /*00e8*/ 	.word	0xffffffff


	//----- nvinfo : EIATTR_COOP_GROUP_INSTR_OFFSETS
	.align		4
.L_36:
        /*00ec*/ 	.byte	0x04, 0x28
        /*00ee*/ 	.short	(.L_38 - .L_37)


	//   ....[0]....
.L_37:
        /*00f0*/ 	.word	0x00000ac0


	//   ....[1]....
        /*00f4*/ 	.word	0x00000b00


	//   ....[2]....
        /*00f8*/ 	.word	0x00000b70


	//   ....[3]....
        /*00fc*/ 	.word	0x00000be0


	//   ....[4]....
        /*0100*/ 	.word	0x00000d40


	//   ....[5]....
        /*0104*/ 	.word	0x00000d70


	//----- nvinfo : EIATTR_EXIT_INSTR_OFFSETS
	.align		4
.L_38:
        /*0108*/ 	.byte	0x04, 0x1c
        /*010a*/ 	.short	(.L_40 - .L_39)


	//   ....[0]....
.L_39:
        /*010c*/ 	.word	0x00001240


	//----- nvinfo : EIATTR_REQNTID
	.align		4
.L_40:
        /*0110*/ 	.byte	0x04, 0x10
        /*0112*/ 	.short	(.L_42 - .L_41)
.L_41:
        /*0114*/ 	.word	0x00000100
        /*0118*/ 	.word	0x00000001
        /*011c*/ 	.word	0x00000001


	//----- nvinfo : EIATTR_CBANK_PARAM_SIZE
	.align		4
.L_42:
        /*0120*/ 	.byte	0x03, 0x19
        /*0122*/ 	.short	0x0058


	//----- nvinfo : EIATTR_PARAM_CBANK
	.align		4
        /*0124*/ 	.byte	0x04, 0x0a
        /*0126*/ 	.short	(.L_44 - .L_43)
	.align		4
.L_43:
        /*0128*/ 	.word	index@(.nv.constant0.triton_red_fused_add_cat_native_layer_norm_6)
        /*012c*/ 	.short	0x0210
        /*012e*/ 	.short	0x0058


	//----- nvinfo : EIATTR_SW_WAR
	.align		4
.L_44:
        /*0130*/ 	.byte	0x04, 0x36
        /*0132*/ 	.short	(.L_46 - .L_45)
.L_45:
        /*0134*/ 	.word	0x00000008
.L_46:


//--------------------- .nv.callgraph             --------------------------
	.section	.nv.callgraph,"",@"SHT_CUDA_CALLGRAPH"
	.align	4
	.sectionentsize	8
	.align		4
        /*0000*/ 	.word	0x00000000
	.align		4
        /*0004*/ 	.word	0xffffffff
	.align		4
        /*0008*/ 	.word	0x00000000
	.align		4
        /*000c*/ 	.word	0xfffffffe
	.align		4
        /*0010*/ 	.word	0x00000000
	.align		4
        /*0014*/ 	.word	0xfffffffd
	.align		4
        /*0018*/ 	.word	0x00000000
	.align		4
        /*001c*/ 	.word	0xfffffffc


//--------------------- .nv.constant4             --------------------------
	.section	.nv.constant4,"a",@progbits
	.align	8
	.align		8
.nv.constant4:
        /*0000*/ 	.dword	_$_str


//--------------------- .text.triton_red_fused_add_cat_native_layer_norm_6 --------------------------
	.section	.text.triton_red_fused_add_cat_native_layer_norm_6,"ax",@progbits
	.sectionflags	@"SHF_BARRIERS=1"
	.align	128
        .global         triton_red_fused_add_cat_native_layer_norm_6
        .type           triton_red_fused_add_cat_native_layer_norm_6,@function
        .size           triton_red_fused_add_cat_native_layer_norm_6,(.L_x_3 - triton_red_fused_add_cat_native_layer_norm_6)
        .other          triton_red_fused_add_cat_native_layer_norm_6,@"STO_CUDA_ENTRY STV_DEFAULT"
triton_red_fused_add_cat_native_layer_norm_6:
.text.triton_red_fused_add_cat_native_layer_norm_6:
[----:B------:R-:W0:Y:S01]  /*0000*/  LDC R1, c[0x0][0x28] ;  /* 0x00000a00ff017b82 */ /* 0x000e220000000800 */
[----:B------:R-:W1:Y:S01]  /*0010*/  S2R R0, SR_CTAID.X ;  /* 0x0000000000007919 */ /* 0x000e620000002500 */
[----:B------:R-:W-:Y:S01]  /*0020*/  IMAD.MOV.U32 R14, RZ, RZ, RZ ;  /* 0x000000ffff0e7224 */ /* 0x000fe200078e00ff */
[----:B------:R-:W-:Y:S01]  /*0030*/  ULDC.64 UR6, c[0x0][0x208] ;  /* 0x0000820000067ab9 */ /* 0x000fe20000000a00 */
[----:B------:R-:W2:Y:S04]  /*0040*/  S2R R3, SR_TID.X ;  /* 0x0000000000037919 */ /* 0x000ea80000002100 */
[----:B------:R-:W3:Y:S01]  /*0050*/  S2UR UR5, SR_CgaCtaId ;  /* 0x00000000000579c3 */ /* 0x000ee20000008800 */
[----:B------:R-:W-:Y:S01]  /*0060*/  UMOV UR4, 0x400 ;  /* 0x0000040000047882 */ /* 0x000fe20000000000 */
[----:B------:R-:W-:Y:S01]  /*0070*/  ULDC.64 UR8, c[0x0][0x230] ;  /* 0x00008c0000087ab9 */ /* 0x000fe20000000a00 */
[----:B------:R-:W-:Y:S01]  /*0080*/  ULDC.64 UR10, c[0x0][0x218] ;  /* 0x00008600000a7ab9 */ /* 0x000fe20000000a00 */
[----:B------:R-:W-:Y:S01]  /*0090*/  IMAD.MOV.U32 R21, RZ, RZ, RZ ;  /* 0x000000ffff157224 */ /* 0x000fe200078e00ff */
[----:B------:R-:W-:Y:S01]  /*00a0*/  ULDC.64 UR12, c[0x0][0x228] ;  /* 0x00008a00000c7ab9 */ /* 0x000fe20000000a00 */
[----:B-1----:R-:W-:Y:S01]  /*00b0*/  IMAD.SHL.U32 R2, R0, 0x40, RZ ;  /* 0x0000004000027824 */ /* 0x002fe200078e00ff */
[----:B--2---:R-:W-:-:S04]  /*00c0*/  SHF.R.U32.HI R9, RZ, 0x6, R3 ;  /* 0x00000006ff097819 */ /* 0x004fc80000011603 */
[----:B------:R-:W-:-:S04]  /*00d0*/  LOP3.LUT R6, R2, 0x3f, R3, 0xf8, !PT ;  /* 0x0000003f02067812 */ /* 0x000fc800078ef803 */
[C---:B------:R-:W-:Y:S01]  /*00e0*/  ISETP.GE.AND P0, PT, R6.reuse, 0x44, PT ;  /* 0x000000440600780c */ /* 0x040fe20003f06270 */
[----:B------:R-:W-:-:S05]  /*00f0*/  IMAD.HI R4, R6, 0x78787879, RZ ;  /* 0x7878787906047827 */ /* 0x000fca00078e02ff */
[----:B------:R-:W-:-:S04]  /*0100*/  SHF.R.U32.HI R5, RZ, 0x1f, R4 ;  /* 0x0000001fff057819 */ /* 0x000fc80000011604 */
[----:B------:R-:W-:-:S05]  /*0110*/  LEA.HI.SX32 R11, R4, R5, 0x1d ;  /* 0x00000005040b7211 */ /* 0x000fca00078feaff */
[C---:B------:R-:W-:Y:S02]  /*0120*/  IMAD R10, R11.reuse, -0x11, R6 ;  /* 0xffffffef0b0a7824 */ /* 0x040fe400078e0206 */
[----:B------:R-:W-:Y:S02]  /*0130*/  IMAD R11, R11, 0x3000, RZ ;  /* 0x000030000b0b7824 */ /* 0x000fe400078e02ff */
[C---:B------:R-:W-:Y:S01]  /*0140*/  VIADD R7, R10.reuse, 0xffffffff ;  /* 0xffffffff0a077836 */ /* 0x040fe20000000000 */
[----:B------:R-:W-:-:S04]  /*0150*/  ISETP.GT.AND P0, PT, R10, RZ, !P0 ;  /* 0x000000ff0a00720c */ /* 0x000fc80004704270 */
[----:B------:R-:W-:-:S04]  /*0160*/  PRMT R4, R7, 0x8880, RZ ;  /* 0x0000888007047816 */ /* 0x000fc800000000ff */
[----:B------:R-:W-:-:S04]  /*0170*/  PRMT R4, R4, 0x7710, RZ ;  /* 0x0000771004047816 */ /* 0x000fc800000000ff */
[----:B------:R-:W-:-:S04]  /*0180*/  SHF.R.U32.HI R4, RZ, 0xb, R4 ;  /* 0x0000000bff047819 */ /* 0x000fc80000011604 */
[----:B------:R-:W-:-:S05]  /*0190*/  LOP3.LUT R4, R4, 0xf, RZ, 0xc0, !PT ;  /* 0x0000000f04047812 */ /* 0x000fca00078ec0ff */
[----:B------:R-:W-:-:S05]  /*01a0*/  IMAD.IADD R4, R7, 0x1, R4 ;  /* 0x0000000107047824 */ /* 0x000fca00078e0204 */
[----:B------:R-:W-:-:S05]  /*01b0*/  LOP3.LUT R4, R4, 0xf0, RZ, 0xc0, !PT ;  /* 0x000000f004047812 */ /* 0x000fca00078ec0ff */
[----:B------:R-:W-:-:S05]  /*01c0*/  IMAD.MOV R4, RZ, RZ, -R4 ;  /* 0x000000ffff047224 */ /* 0x000fca00078e0a04 */
[----:B------:R-:W-:Y:S02]  /*01d0*/  PRMT R8, R4, 0x7710, RZ ;  /* 0x0000771004087816 */ /* 0x000fe400000000ff */
[----:B------:R-:W1:Y:S03]  /*01e0*/  LDC.64 R4, c[0x0][0x220] ;  /* 0x00008800ff047b82 */ /* 0x000e660000000a00 */
[----:B------:R-:W-:-:S05]  /*01f0*/  IMAD.IADD R7, R7, 0x1, R8 ;  /* 0x0000000107077824 */ /* 0x000fca00078e0208 */
[----:B------:R-:W-:Y:S02]  /*0200*/  LOP3.LUT R8, R7, 0xffff, RZ, 0xc0, !PT ;  /* 0x0000ffff07087812 */ /* 0x000fe400078ec0ff */
[----:B------:R-:W-:Y:S02]  /*0210*/  SGXT.U32 R7, R9, 0x2 ;  /* 0x000000020907781a */ /* 0x000fe40000000000 */
[----:B------:R-:W-:-:S03]  /*0220*/  PRMT R8, R8, 0x8880, RZ ;  /* 0x0000888008087816 */ /* 0x000fc600000000ff */
[----:B------:R-:W-:Y:S02]  /*0230*/  IMAD.SHL.U32 R18, R7, 0x10, RZ ;  /* 0x0000001007127824 */ /* 0x000fe400078e00ff */
[----:B------:R-:W-:-:S05]  /*0240*/  IMAD.MOV.U32 R6, RZ, RZ, R8 ;  /* 0x000000ffff067224 */ /* 0x000fca00078e0008 */
[----:B------:R-:W-:-:S05]  /*0250*/  IADD3 R9, R18, R11, R6 ;  /* 0x0000000b12097210 */ /* 0x000fca0007ffe006 */
[----:B-1----:R-:W-:-:S05]  /*0260*/  IMAD.WIDE R4, R9, 0x4, R4 ;  /* 0x0000000409047825 */ /* 0x002fca00078e0204 */
[----:B------:R1:W2:Y:S01]  /*0270*/  @P0 LDG.E.EL R14, desc[UR6][R4.64] ;  /* 0x00000006040e0981 */ /* 0x0002a2000c2e1900 */
[----:B------:R-:W-:Y:S01]  /*0280*/  SHF.R.U32.HI R19, RZ, 0x2, R3 ;  /* 0x00000002ff137819 */ /* 0x000fe20000011603 */
[----:B------:R-:W-:Y:S01]  /*0290*/  IMAD.SHL.U32 R8, R3, 0x4, RZ ;  /* 0x0000000403087824 */ /* 0x000fe200078e00ff */
[----:B---3--:R-:W-:Y:S02]  /*02a0*/  UPRMT UR4, UR5, 0x654, UR4 ;  /* 0x0000065405047896 */ /* 0x008fe40008000004 */
[----:B------:R-:W-:Y:S02]  /*02b0*/  SGXT.U32 R19, R19, 0x6 ;  /* 0x000000061313781a */ /* 0x000fe40000000000 */
[----:B------:R-:W-:Y:S02]  /*02c0*/  LOP3.LUT R8, R8, 0xfc, RZ, 0xc0, !PT ;  /* 0x000000fc08087812 */ /* 0x000fe400078ec0ff */
[----:B------:R-:W-:-:S03]  /*02d0*/  LOP3.LUT R10, R2, R19, RZ, 0xfc, !PT ;  /* 0x00000013020a7212 */ /* 0x000fc600078efcff */
[----:B-1----:R-:W-:Y:S01]  /*02e0*/  VIADD R5, R8, UR4 ;  /* 0x0000000408057c36 */ /* 0x002fe20008000000 */
[C---:B------:R-:W-:Y:S01]  /*02f0*/  ISETP.GE.AND P2, PT, R10.reuse, 0x44, PT ;  /* 0x000000440a00780c */ /* 0x040fe20003f46270 */
[----:B------:R-:W-:-:S05]  /*0300*/  IMAD.HI R2, R10, 0x78787879, RZ ;  /* 0x787878790a027827 */ /* 0x000fca00078e02ff */
[----:B------:R-:W-:-:S04]  /*0310*/  SHF.R.U32.HI R9, RZ, 0x1f, R2 ;  /* 0x0000001fff097819 */ /* 0x000fc80000011602 */
[----:B------:R-:W-:Y:S02]  /*0320*/  LEA.HI.SX32 R9, R2, R9, 0x1d ;  /* 0x0000000902097211 */ /* 0x000fe400078feaff */
[----:B------:R-:W-:Y:S02]  /*0330*/  LOP3.LUT R2, R8, R7, RZ, 0xfc, !PT ;  /* 0x0000000708027212 */ /* 0x000fe400078efcff */
[----:B------:R-:W-:Y:S01]  /*0340*/  LOP3.LUT R7, R3, 0x3, RZ, 0xc0, !PT ;  /* 0x0000000303077812 */ /* 0x000fe200078ec0ff */
[----:B------:R-:W-:Y:S02]  /*0350*/  IMAD R9, R9, -0x11, R10 ;  /* 0xffffffef09097824 */ /* 0x000fe400078e020a */
[----:B------:R-:W-:Y:S02]  /*0360*/  IMAD R2, R2, 0x4, R5 ;  /* 0x0000000402027824 */ /* 0x000fe400078e0205 */
[C---:B------:R-:W-:Y:S01]  /*0370*/  IMAD R22, R9.reuse, 0x300, RZ ;  /* 0x0000030009167824 */ /* 0x040fe200078e02ff */
[----:B------:R-:W-:-:S02]  /*0380*/  ISETP.GE.AND P3, PT, R9, 0x1, PT ;  /* 0x000000010900780c */ /* 0x000fc40003f66270 */
[----:B------:R-:W-:Y:S01]  /*0390*/  ISETP.GT.AND P4, PT, R9, RZ, !P2 ;  /* 0x000000ff0900720c */ /* 0x000fe20005784270 */
[----:B------:R-:W-:Y:S01]  /*03a0*/  IMAD.WIDE.U32 R8, R7, 0x4, RZ ;  /* 0x0000000407087825 */ /* 0x000fe200078e00ff */
[----:B------:R-:W-:Y:S02]  /*03b0*/  ISETP.LT.AND P5, PT, R10, 0x44, !P3 ;  /* 0x000000440a00780c */ /* 0x000fe40005fa1270 */
[----:B------:R-:W-:Y:S02]  /*03c0*/  LOP3.LUT R10, R22, 0x3, R3, 0xf8, !PT ;  /* 0x00000003160a7812 */ /* 0x000fe400078ef803 */
[----:B------:R-:W-:Y:S02]  /*03d0*/  SHF.R.S32.HI R5, RZ, 0x1f, R22 ;  /* 0x0000001fff057819 */ /* 0x000fe40000011416 */
[----:B------:R-:W-:Y:S02]  /*03e0*/  LEA R4, P1, R10, UR8, 0x2 ;  /* 0x000000080a047c11 */ /* 0x000fe4000f8210ff */
[----:B------:R-:W-:-:S02]  /*03f0*/  IADD3 R12, P6, R8, UR10, RZ ;  /* 0x0000000a080c7c10 */ /* 0x000fc4000ffde0ff */
[----:B------:R-:W-:Y:S01]  /*0400*/  LEA.HI.X R5, R10, UR9, R5, 0x2, P1 ;  /* 0x000000090a057c11 */ /* 0x000fe200088f1405 */
[----:B------:R-:W-:Y:S01]  /*0410*/  IMAD.MOV.U32 R10, RZ, RZ, RZ ;  /* 0x000000ffff0a7224 */ /* 0x000fe200078e00ff */
[----:B------:R-:W-:Y:S02]  /*0420*/  IADD3.X R13, R9, UR11, RZ, P6, !PT ;  /* 0x0000000b090d7c10 */ /* 0x000fe4000b7fe4ff */
[----:B------:R-:W-:-:S03]  /*0430*/  IADD3 R16, P1, R8, UR12, RZ ;  /* 0x0000000c08107c10 */ /* 0x000fc6000ff3e0ff */
[----:B------:R1:W3:Y:S01]  /*0440*/  @P5 LDG.E.EL R21, desc[UR6][R12.64] ;  /* 0x000000060c155981 */ /* 0x0002e2000c2e1900 */
[----:B------:R-:W-:Y:S01]  /*0450*/  IMAD.MOV.U32 R23, RZ, RZ, RZ ;  /* 0x000000ffff177224 */ /* 0x000fe200078e00ff */
[----:B------:R-:W-:Y:S02]  /*0460*/  IADD3.X R17, R9, UR13, RZ, P1, !PT ;  /* 0x0000000d09117c10 */ /* 0x000fe40008ffe4ff */
[----:B------:R4:W5:Y:S01]  /*0470*/  @!P2 LDG.E.EL R10, desc[UR6][R4.64] ;  /* 0x00000006040aa981 */ /* 0x000962000c2e1900 */
[----:B------:R-:W-:Y:S01]  /*0480*/  BAR.SYNC.DEFER_BLOCKING 0x0 ;  /* 0x0000000000007b1d */ /* 0x000fe20000010000 */
[----:B--2---:R-:W-:-:S05]  /*0490*/  SEL R25, R14, RZ, P0 ;  /* 0x000000ff0e197207 */ /* 0x004fca0000000000 */
[----:B------:R2:W-:Y:S02]  /*04a0*/  STS [R2], R25 ;  /* 0x0000001902007388 */ /* 0x0005e40000000800 */
[----:B------:R-:W-:Y:S06]  /*04b0*/  BAR.SYNC.DEFER_BLOCKING 0x0 ;  /* 0x0000000000007b1d */ /* 0x000fec0000010000 */
[----:B------:R1:W5:Y:S01]  /*04c0*/  @P4 LDG.E.EL R23, desc[UR6][R16.64] ;  /* 0x0000000610174981 */ /* 0x000362000c2e1900 */
[C---:B------:R-:W-:Y:S02]  /*04d0*/  LOP3.LUT R14, R3.reuse, 0xfc, RZ, 0xc0, !PT ;  /* 0x000000fc030e7812 */ /* 0x040fe400078ec0ff */
[----:B------:R-:W-:-:S03]  /*04e0*/  LOP3.LUT R3, R3, 0xff, RZ, 0xc0, !PT ;  /* 0x000000ff03037812 */ /* 0x000fc600078ec0ff */
[----:B------:R-:W-:-:S04]  /*04f0*/  VIADD R14, R14, UR4 ;  /* 0x000000040e0e7c36 */ /* 0x000fc80008000000 */
[----:B------:R-:W-:Y:S02]  /*0500*/  IMAD R3, R3, 0x4, R14 ;  /* 0x0000000403037824 */ /* 0x000fe400078e020e */
[----:B------:R-:W5:Y:S03]  /*0510*/  LDC.64 R14, c[0x0][0x248] ;  /* 0x00009200ff0e7b82 */ /* 0x000f660000000a00 */
[----:B-1----:R-:W1:Y:S01]  /*0520*/  LDS R12, [R3] ;  /* 0x00000000030c7984 */ /* 0x002e620000000800 */
[----:B----4-:R-:W-:Y:S01]  /*0530*/  IMAD.WIDE R4, R22, 0x4, RZ ;  /* 0x0000000416047825 */ /* 0x010fe200078e02ff */
[----:B------:R-:W-:Y:S02]  /*0540*/  SHF.L.U32 R20, R0, 0x6, RZ ;  /* 0x0000000600147819 */ /* 0x000fe400000006ff */
[----:B------:R-:W-:Y:S02]  /*0550*/  LOP3.LUT R4, R4, R8, RZ, 0xfc, !PT ;  /* 0x0000000804047212 */ /* 0x000fe400078efcff */
[----:B------:R-:W-:-:S02]  /*0560*/  LOP3.LUT R20, R20, R19, RZ, 0xfc, !PT ;  /* 0x0000001314147212 */ /* 0x000fc400078efcff */
[----:B0-----:R-:W-:Y:S02]  /*0570*/  IADD3 R17, P1, R4, UR8, RZ ;  /* 0x0000000804117c10 */ /* 0x001fe4000ff3e0ff */
[----:B---3--:R-:W-:Y:S01]  /*0580*/  SEL R13, R21, RZ, P5 ;  /* 0x000000ff150d7207 */ /* 0x008fe20002800000 */
[----:B--2---:R-:W-:Y:S01]  /*0590*/  IMAD R25, R20, 0x300, R7 ;  /* 0x0000030014197824 */ /* 0x004fe200078e0207 */
[----:B------:R-:W-:Y:S01]  /*05a0*/  LOP3.LUT R5, R5, R9, RZ, 0xfc, !PT ;  /* 0x0000000905057212 */ /* 0x000fe200078efcff */
[----:B------:R-:W-:Y:S01]  /*05b0*/  IMAD R16, R0, 0x40, R19 ;  /* 0x0000004000107824 */ /* 0x000fe200078e0213 */
[----:B------:R-:W-:Y:S02]  /*05c0*/  LOP3.LUT R8, R8, 0x10, RZ, 0xfc, !PT ;  /* 0x0000001008087812 */ /* 0x000fe400078efcff */
[----:B-----5:R-:W-:Y:S01]  /*05d0*/  SEL R10, R10, RZ, !P2 ;  /* 0x000000ff0a0a7207 */ /* 0x020fe20005000000 */
[----:B------:R-:W-:Y:S02]  /*05e0*/  IMAD R7, R16, 0x300, R7 ;  /* 0x0000030010077824 */ /* 0x000fe400078e0207 */
[----:B------:R-:W-:Y:S01]  /*05f0*/  IMAD.WIDE R14, R25, 0x4, R14 ;  /* 0x00000004190e7825 */ /* 0x000fe200078e020e */
[----:B------:R-:W-:-:S02]  /*0600*/  LOP3.LUT R19, R11, R18, RZ, 0xfc, !PT ;  /* 0x000000120b137212 */ /* 0x000fc400078efcff */
[----:B------:R-:W-:-:S05]  /*0610*/  SEL R23, R23, RZ, P4 ;  /* 0x000000ff17177207 */ /* 0x000fca0002000000 */
[----:B-1----:R-:W-:Y:S01]  /*0620*/  @P3 FADD R13, R12, R23 ;  /* 0x000000170c0d3221 */ /* 0x002fe20000000000 */
[----:B------:R-:W-:-:S04]  /*0630*/  IADD3 R12, P6, R17, 0x10, RZ ;  /* 0x00000010110c7810 */ /* 0x000fc80007fde0ff */
[----:B------:R-:W-:Y:S02]  /*0640*/  IADD3.X R21, RZ, UR9, R5, P6, P1 ;  /* 0x00000009ff157c10 */ /* 0x000fe4000b7e2405 */
[----:B------:R-:W-:Y:S01]  /*0650*/  IADD3 R16, P6, R8, UR12, RZ ;  /* 0x0000000c08107c10 */ /* 0x000fe2000ffde0ff */
[----:B------:R0:W-:Y:S01]  /*0660*/  @!P2 STG.E desc[UR6][R14.64], R13 ;  /* 0x0000000d0e00a986 */ /* 0x0001e2000c101906 */
[----:B------:R-:W-:Y:S02]  /*0670*/  IADD3 R18, P1, R8, UR10, RZ ;  /* 0x0000000a08127c10 */ /* 0x000fe4000ff3e0ff */
[----:B------:R-:W-:Y:S02]  /*0680*/  IADD3.X R11, R9, UR13, RZ, P6, !PT ;  /* 0x0000000d090b7c10 */ /* 0x000fe4000b7fe4ff */
[----:B------:R-:W-:Y:S01]  /*0690*/  ISETP.LT.AND P6, PT, R20, 0x44, PT ;  /* 0x000000441400780c */ /* 0x000fe20003fc1270 */
[----:B------:R-:W-:Y:S01]  /*06a0*/  VIADD R20, R7, 0x4 ;  /* 0x0000000407147836 */ /* 0x000fe20000000000 */
[----:B------:R-:W-:Y:S01]  /*06b0*/  IADD3.X R17, R9, UR11, RZ, P1, !PT ;  /* 0x0000000b09117c10 */ /* 0x000fe20008ffe4ff */
[----:B0-----:R-:W-:Y:S01]  /*06c0*/  FADD R13, R10, R13 ;  /* 0x0000000d0a0d7221 */ /* 0x001fe20000000000 */
[----:B------:R-:W-:Y:S01]  /*06d0*/  IADD3 R8, R19, 0x40, R6 ;  /* 0x0000004013087810 */ /* 0x000fe20007ffe006 */
[----:B------:R-:W-:Y:S01]  /*06e0*/  IMAD.MOV.U32 R10, RZ, RZ, RZ ;  /* 0x000000ffff0a7224 */ /* 0x000fe200078e00ff */
[----:B------:R-:W-:Y:S01]  /*06f0*/  SEL R6, RZ, 0x3f800000, !P6 ;  /* 0x3f800000ff067807 */ /* 0x000fe20007000000 */
[----:B------:R-:W-:Y:S01]  /*0700*/  IMAD.MOV.U32 R19, RZ, RZ, RZ ;  /* 0x000000ffff137224 */ /* 0x000fe200078e00ff */
[----:B------:R-:W-:Y:S01]  /*0710*/  FSEL R13, R13, RZ, !P2 ;  /* 0x000000ff0d0d7208 */ /* 0x000fe20005000000 */
[----:B------:R-:W-:-:S07]  /*0720*/  IMAD.MOV.U32 R9, RZ, RZ, RZ ;  /* 0x000000ffff097224 */ /* 0x000fce00078e00ff */
.L_x_0:
[----:B0-----:R-:W0:Y:S01]  /*0730*/  LDC.64 R14, c[0x0][0x220] ;  /* 0x00008800ff0e7b82 */ /* 0x001e220000000a00 */
[----:B------:R-:W-:Y:S02]  /*0740*/  IMAD.MOV.U32 R24, RZ, RZ, RZ ;  /* 0x000000ffff187224 */ /* 0x000fe400078e00ff */
[----:B0-----:R-:W-:-:S05]  /*0750*/  IMAD.WIDE R14, R8, 0x4, R14 ;  /* 0x00000004080e7825 */ /* 0x001fca00078e020e */
[----:B------:R0:W2:Y:S01]  /*0760*/  @P0 LDG.E.EL R24, desc[UR6][R14.64] ;  /* 0x000000060e180981 */ /* 0x0000a2000c2e1900 */
[----:B------:R-:W-:Y:S01]  /*0770*/  CS2R R22, SRZ ;  /* 0x0000000000167805 */ /* 0x000fe2000001ff00 */
[----:B0-----:R-:W-:Y:S02]  /*0780*/  @!P2 IMAD.MOV.U32 R14, RZ, RZ, R12 ;  /* 0x000000ffff0ea224 */ /* 0x001fe400078e000c */
[----:B------:R-:W-:-:S05]  /*0790*/  @!P2 IMAD.MOV.U32 R15, RZ, RZ, R21 ;  /* 0x000000ffff0fa224 */ /* 0x000fca00078e0015 */
[----:B------:R0:W3:Y:S02]  /*07a0*/  @!P2 LDG.E.EL R22, desc[UR6][R14.64] ;  /* 0x000000060e16a981 */ /* 0x0000e4000c2e1900 */
[----:B0-----:R-:W-:Y:S02]  /*07b0*/  @P5 IMAD.MOV.U32 R14, RZ, RZ, R18 ;  /* 0x000000ffff0e5224 */ /* 0x001fe400078e0012 */
[----:B------:R-:W-:-:S05]  /*07c0*/  @P5 IMAD.MOV.U32 R15, RZ, RZ, R17 ;  /* 0x000000ffff0f5224 */ /* 0x000fca00078e0011 */
[----:B------:R0:W4:Y:S01]  /*07d0*/  @P5 LDG.E.EL R23, desc[UR6][R14.64] ;  /* 0x000000060e175981 */ /* 0x000122000c2e1900 */
[----:B------:R-:W-:Y:S01]  /*07e0*/  IMAD.MOV.U32 R26, RZ, RZ, RZ ;  /* 0x000000ffff1a7224 */ /* 0x000fe200078e00ff */
[----:B0-----:R-:W-:Y:S01]  /*07f0*/  @P4 MOV R14, R16 ;  /* 0x00000010000e4202 */ /* 0x001fe20000000f00 */
[----:B------:R-:W-:Y:S01]  /*0800*/  @P4 IMAD.MOV.U32 R15, RZ, RZ, R11 ;  /* 0x000000ffff0f4224 */ /* 0x000fe200078e000b */
[----:B------:R-:W-:Y:S01]  /*0810*/  BAR.SYNC.DEFER_BLOCKING 0x0 ;  /* 0x0000000000007b1d */ /* 0x000fe20000010000 */
[----:B--2---:R-:W-:-:S05]  /*0820*/  SEL R27, R24, RZ, P0 ;  /* 0x000000ff181b7207 */ /* 0x004fca0000000000 */
[----:B------:R0:W-:Y:S02]  /*0830*/  STS [R2], R27 ;  /* 0x0000001b02007388 */ /* 0x0001e40000000800 */
[----:B------:R-:W-:Y:S06]  /*0840*/  BAR.SYNC.DEFER_BLOCKING 0x0 ;  /* 0x0000000000007b1d */ /* 0x000fec0000010000 */
[----:B------:R1:W2:Y:S04]  /*0850*/  @P4 LDG.E.EL R26, desc[UR6][R14.64] ;  /* 0x000000060e1a4981 */ /* 0x0002a8000c2e1900 */
[----:B------:R-:W5:Y:S01]  /*0860*/  LDS R24, [R3] ;  /* 0x0000000003187984 */ /* 0x000f620000000800 */
[----:B------:R-:W-:Y:S01]  /*0870*/  FADD R25, R6, 1 ;  /* 0x3f80000006197421 */ /* 0x000fe20000000000 */
[----:B----4-:R-:W-:-:S02]  /*0880*/  SEL R23, R23, RZ, P5 ;  /* 0x000000ff17177207 */ /* 0x010fc40002800000 */
[----:B---3--:R-:W-:Y:S02]  /*0890*/  SEL R22, R22, RZ, !P2 ;  /* 0x000000ff16167207 */ /* 0x008fe40005000000 */
[C---:B------:R-:W-:Y:S01]  /*08a0*/  FSETP.GT.AND P1, PT, |R25|.reuse, 8.50705917302346158658e+37, PT ;  /* 0x7e8000001900780b */ /* 0x040fe20003f24200 */
[----:B-1----:R-:W1:Y:S01]  /*08b0*/  LDC.64 R14, c[0x0][0x248] ;  /* 0x00009200ff0e7b82 */ /* 0x002e620000000a00 */
[C---:B------:R-:W-:Y:S02]  /*08c0*/  FSETP.GEU.AND P6, PT, |R25|.reuse, 1.175494350822287508e-38, PT ;  /* 0x008000001900780b */ /* 0x040fe40003fce200 */
[----:B------:R-:W-:Y:S01]  /*08d0*/  FSEL R6, R25, R6, !P2 ;  /* 0x0000000619067208 */ /* 0x000fe20005000000 */
[----:B0-----:R-:W-:Y:S02]  /*08e0*/  IMAD.IADD R27, R20, 0x1, R19 ;  /* 0x00000001141b7824 */ /* 0x001fe400078e0213 */
[----:B------:R-:W-:Y:S02]  /*08f0*/  VIADD R8, R8, 0x40 ;  /* 0x0000004008087836 */ /* 0x000fe40000000000 */
[----:B-1----:R-:W-:Y:S01]  /*0900*/  IMAD.WIDE R14, R27, 0x4, R14 ;  /* 0x000000041b0e7825 */ /* 0x002fe200078e020e */
[----:B--2---:R-:W-:-:S05]  /*0910*/  SEL R29, R26, RZ, P4 ;  /* 0x000000ff1a1d7207 */ /* 0x004fca0002000000 */
[----:B-----5:R-:W-:Y:S01]  /*0920*/  @P3 FADD R23, R24, R29 ;  /* 0x0000001d18173221 */ /* 0x020fe20000000000 */
[----:B------:R-:W-:-:S03]  /*0930*/  FMUL R24, R25, 0.25 ;  /* 0x3e80000019187820 */ /* 0x000fc60000400000 */
[----:B------:R-:W-:Y:S02]  /*0940*/  FADD R22, R22, R23 ;  /* 0x0000001716167221 */ /* 0x000fe40000000000 */
[----:B------:R-:W-:Y:S02]  /*0950*/  FSEL R24, R24, R25, P1 ;  /* 0x0000001918187208 */ /* 0x000fe40000800000 */
[----:B------:R-:W-:-:S04]  /*0960*/  FADD R25, R22, -R13 ;  /* 0x8000000d16197221 */ /* 0x000fc80000000000 */
[----:B------:R-:W-:Y:S01]  /*0970*/  FMUL R26, R25, 0.25 ;  /* 0x3e800000191a7820 */ /* 0x000fe20000400000 */
[----:B------:R-:W-:-:S04]  /*0980*/  @!P6 FMUL R24, R24, 16777216 ;  /* 0x4b8000001818e820 */ /* 0x000fc80000400000 */
[----:B------:R-:W-:Y:S02]  /*0990*/  FSEL R26, R26, R25, P1 ;  /* 0x000000191a1a7208 */ /* 0x000fe40000800000 */
[----:B------:R-:W-:-:S03]  /*09a0*/  IADD3 R16, P1, R16, 0x10, RZ ;  /* 0x0000001010107810 */ /* 0x000fc60007f3e0ff */
[----:B------:R-:W-:Y:S01]  /*09b0*/  @!P6 FMUL R26, R26, 16777216 ;  /* 0x4b8000001a1ae820 */ /* 0x000fe20000400000 */
[----:B------:R-:W-:Y:S01]  /*09c0*/  IADD3 R19, P6, R19, 0x4, RZ ;  /* 0x0000000413137810 */ /* 0x000fe20007fde0ff */
[----:B------:R-:W0:Y:S01]  /*09d0*/  MUFU.RCP R24, R24 ;  /* 0x0000001800187308 */ /* 0x000e220000001000 */
[----:B------:R-:W-:Y:S02]  /*09e0*/  IMAD.X R11, RZ, RZ, R11, P1 ;  /* 0x000000ffff0b7224 */ /* 0x000fe400008e060b */
[----:B------:R-:W-:Y:S01]  /*09f0*/  ISETP.GE.U32.AND P1, PT, R19, 0x2fc, PT ;  /* 0x000002fc1300780c */ /* 0x000fe20003f26070 */
[----:B------:R-:W-:Y:S01]  /*0a00*/  IMAD.X R9, RZ, RZ, R9, P6 ;  /* 0x000000ffff097224 */ /* 0x000fe200030e0609 */
[----:B------:R-:W-:-:S04]  /*0a10*/  IADD3 R18, P6, R18, 0x10, RZ ;  /* 0x0000001012127810 */ /* 0x000fc80007fde0ff */
[----:B------:R-:W-:Y:S01]  /*0a20*/  ISETP.GE.U32.AND.EX P1, PT, R9, RZ, PT, P1 ;  /* 0x000000ff0900720c */ /* 0x000fe20003f26110 */
[----:B------:R-:W-:Y:S01]  /*0a30*/  IMAD.X R17, RZ, RZ, R17, P6 ;  /* 0x000000ffff117224 */ /* 0x000fe200030e0611 */
[----:B------:R-:W-:Y:S01]  /*0a40*/  IADD3 R12, P6, R12, 0x10, RZ ;  /* 0x000000100c0c7810 */ /* 0x000fe20007fde0ff */
[----:B0-----:R-:W-:Y:S01]  /*0a50*/  FFMA R26, R24, R26, R13 ;  /* 0x0000001a181a7223 */ /* 0x001fe2000000000d */
[----:B------:R0:W-:Y:S03]  /*0a60*/  @!P2 STG.E desc[UR6][R14.64], R23 ;  /* 0x000000170e00a986 */ /* 0x0001e6000c101906 */
[----:B------:R-:W-:Y:S01]  /*0a70*/  FADD R22, R22, -R26 ;  /* 0x8000001a16167221 */ /* 0x000fe20000000000 */
[----:B------:R-:W-:Y:S01]  /*0a80*/  FSEL R13, R26, R13, !P2 ;  /* 0x0000000d1a0d7208 */ /* 0x000fe20005000000 */
[----:B------:R-:W-:Y:S02]  /*0a90*/  IMAD.X R21, RZ, RZ, R21, P6 ;  /* 0x000000ffff157224 */ /* 0x000fe400030e0615 */
[----:B------:R-:W-:-:S02]  /*0aa0*/  @!P2 FFMA R10, R25, R22, R10 ;  /* 0x00000016190aa223 */ /* 0x000fc4000000000a */
[----:B------:R-:W-:Y:S05]  /*0ab0*/  @!P1 BRA `(.L_x_0) ;  /* 0xfffffffc001c9947 */ /* 0x000fea000383ffff */
[----:B------:R-:W1:Y:S01]  /*0ac0*/  SHFL.BFLY PT, R9, R6, 0x2, 0x1f ;  /* 0x0c401f0006097f89 */ /* 0x000e6200000e0000 */
[----:B------:R-:W2:Y:S01]  /*0ad0*/  S2UR UR4, SR_CgaCtaId ;  /* 0x00000000000479c3 */ /* 0x000ea20000008800 */
[----:B------:R-:W-:Y:S01]  /*0ae0*/  UMOV UR5, 0x400 ;  /* 0x0000040000057882 */ /* 0x000fe20000000000 */
[----:B0-----:R-:W-:Y:S01]  /*0af0*/  IMAD.MOV.U32 R23, RZ, RZ, 0x3aaaaaab ;  /* 0x3aaaaaabff177424 */ /* 0x001fe200078e00ff */
[----:B------:R-:W0:Y:S01]  /*0b00*/  SHFL.BFLY PT, R8, R13, 0x2, 0x1f ;  /* 0x0c401f000d087f89 */ /* 0x000e2200000e0000 */
[----:B------:R-:W-:Y:S01]  /*0b10*/  ULDC.64 UR8, c[0x0][0x238] ;  /* 0x00008e0000087ab9 */ /* 0x000fe20000000a00 */
[----:B------:R-:W-:Y:S01]  /*0b20*/  ULDC.64 UR10, c[0x0][0x230] ;  /* 0x00008c00000a7ab9 */ /* 0x000fe20000000a00 */
[----:B------:R-:W-:Y:S02]  /*0b30*/  IMAD.MOV.U32 R18, RZ, RZ, -0x4 ;  /* 0xfffffffcff127424 */ /* 0x000fe400078e00ff */
[----:B-1----:R-:W-:Y:S01]  /*0b40*/  FADD R2, R6, R9 ;  /* 0x0000000906027221 */ /* 0x002fe20000000000 */
[----:B--2---:R-:W-:-:S03]  /*0b50*/  UPRMT UR4, UR4, 0x654, UR5 ;  /* 0x0000065404047896 */ /* 0x004fc60008000005 */
[C---:B------:R-:W-:Y:S01]  /*0b60*/  FMUL R3, R2.reuse, 0.25 ;  /* 0x3e80000002037820 */ /* 0x040fe20000400000 */
[----:B------:R-:W1:Y:S01]  /*0b70*/  SHFL.BFLY PT, R15, R2, 0x1, 0x1f ;  /* 0x0c201f00020f7f89 */ /* 0x000e6200000e0000 */
[----:B------:R-:W-:Y:S01]  /*0b80*/  BAR.SYNC.DEFER_BLOCKING 0x0 ;  /* 0x0000000000007b1d */ /* 0x000fe20000010000 */
[C---:B------:R-:W-:Y:S01]  /*0b90*/  FSETP.GEU.AND P1, PT, |R2|.reuse, 1.175494350822287508e-38, PT ;  /* 0x008000000200780b */ /* 0x040fe20003f2e200 */
[----:B0-----:R-:W-:Y:S01]  /*0ba0*/  FADD R12, -R13, R8 ;  /* 0x000000080d0c7221 */ /* 0x001fe20000000100 */
[----:B------:R-:W-:-:S04]  /*0bb0*/  FSETP.GT.AND P0, PT, |R2|, 8.50705917302346158658e+37, PT ;  /* 0x7e8000000200780b */ /* 0x000fc80003f04200 */
[----:B------:R-:W-:Y:S01]  /*0bc0*/  FSEL R11, R3, R2, P0 ;  /* 0x00000002030b7208 */ /* 0x000fe20000000000 */
[----:B------:R-:W0:Y:S01]  /*0bd0*/  S2R R8, SR_TID.X ;  /* 0x0000000000087919 */ /* 0x000e220000002100 */
[----:B------:R-:W2:Y:S05]  /*0be0*/  SHFL.BFLY PT, R3, R10, 0x2, 0x1f ;  /* 0x0c401f000a037f89 */ /* 0x000eaa00000e0000 */
[----:B------:R-:W-:Y:S02]  /*0bf0*/  @!P1 FMUL R11, R11, 16777216 ;  /* 0x4b8000000b0b9820 */ /* 0x000fe40000400000 */
[----:B------:R-:W-:Y:S02]  /*0c00*/  @P0 FMUL R9, R9, 0.25 ;  /* 0x3e80000009090820 */ /* 0x000fe40000400000 */
[----:B------:R-:W3:Y:S01]  /*0c10*/  MUFU.RCP R14, R11 ;  /* 0x0000000b000e7308 */ /* 0x000ee20000001000 */
[C---:B-1----:R-:W-:Y:S01]  /*0c20*/  FADD R16, R2.reuse, R15 ;  /* 0x0000000f02107221 */ /* 0x042fe20000000000 */
[----:B------:R-:W-:Y:S01]  /*0c30*/  @!P1 FMUL R9, R9, 16777216 ;  /* 0x4b80000009099820 */ /* 0x000fe20000400000 */
[----:B------:R-:W-:-:S03]  /*0c40*/  FSETP.NEU.AND P1, PT, R2, RZ, PT ;  /* 0x000000ff0200720b */ /* 0x000fc60003f2d000 */
[C---:B------:R-:W-:Y:S02]  /*0c50*/  FSETP.GT.AND P0, PT, |R16|.reuse, 8.50705917302346158658e+37, PT ;  /* 0x7e8000001000780b */ /* 0x040fe40003f04200 */
[----:B------:R-:W-:Y:S01]  /*0c60*/  FSETP.GEU.AND P3, PT, |R16|, 1.175494350822287508e-38, PT ;  /* 0x008000001000780b */ /* 0x000fe20003f6e200 */
[----:B---3--:R-:W-:Y:S01]  /*0c70*/  FMUL R14, R14, R9 ;  /* 0x000000090e0e7220 */ /* 0x008fe20000400000 */
[----:B------:R-:W-:Y:S01]  /*0c80*/  FMUL R9, R12, R12 ;  /* 0x0000000c0c097220 */ /* 0x000fe20000400000 */
[----:B--2---:R-:W-:-:S03]  /*0c90*/  FADD R3, R10, R3 ;  /* 0x000000030a037221 */ /* 0x004fc60000000000 */
[----:B------:R-:W-:Y:S01]  /*0ca0*/  FSEL R14, R14, RZ, P1 ;  /* 0x000000ff0e0e7208 */ /* 0x000fe20000800000 */
[----:B------:R-:W-:Y:S01]  /*0cb0*/  FMUL R9, R6, R9 ;  /* 0x0000000906097220 */ /* 0x000fe20000400000 */
[----:B------:R-:W-:-:S03]  /*0cc0*/  FSETP.NEU.AND P1, PT, R16, RZ, PT ;  /* 0x000000ff1000720b */ /* 0x000fc60003f2d000 */
[----:B------:R-:W-:Y:S01]  /*0cd0*/  @P0 FMUL R16, R16, 0.25 ;  /* 0x3e80000010100820 */ /* 0x000fe20000400000 */
[----:B------:R-:W-:Y:S01]  /*0ce0*/  @P0 FMUL R15, R15, 0.25 ;  /* 0x3e8000000f0f0820 */ /* 0x000fe20000400000 */
[----:B------:R-:W-:Y:S01]  /*0cf0*/  FFMA R6, R12, R14, R13 ;  /* 0x0000000e0c067223 */ /* 0x000fe2000000000d */
[----:B------:R-:W-:Y:S01]  /*0d00*/  FFMA R3, R14, R9, R3 ;  /* 0x000000090e037223 */ /* 0x000fe20000000003 */
[----:B------:R-:W-:Y:S01]  /*0d10*/  @!P3 FMUL R16, R16, 16777216 ;  /* 0x4b8000001010b820 */ /* 0x000fe20000400000 */
[----:B------:R-:W-:Y:S01]  /*0d20*/  @!P3 FMUL R15, R15, 16777216 ;  /* 0x4b8000000f0fb820 */ /* 0x000fe20000400000 */
[----:B0-----:R-:W-:Y:S01]  /*0d30*/  SHF.R.U32.HI R11, RZ, 0x2, R8 ;  /* 0x00000002ff0b7819 */ /* 0x001fe20000011608 */
[----:B------:R-:W0:Y:S01]  /*0d40*/  SHFL.BFLY PT, R9, R6, 0x1, 0x1f ;  /* 0x0c201f0006097f89 */ /* 0x000e2200000e0000 */
[----:B------:R-:W-:Y:S02]  /*0d50*/  LOP3.LUT R13, R8, 0x3f, RZ, 0xc0, !PT ;  /* 0x0000003f080d7812 */ /* 0x000fe400078ec0ff */
[----:B------:R-:W1:Y:S01]  /*0d60*/  MUFU.RCP R16, R16 ;  /* 0x0000001000107308 */ /* 0x000e620000001000 */
[----:B------:R-:W2:Y:S01]  /*0d70*/  SHFL.BFLY PT, R10, R3, 0x1, 0x1f ;  /* 0x0c201f00030a7f89 */ /* 0x000ea200000e0000 */
[----:B------:R-:W-:-:S02]  /*0d80*/  SGXT.U32 R11, R11, 0x6 ;  /* 0x000000060b0b781a */ /* 0x000fc40000000000 */
[----:B------:R-:W-:Y:S02]  /*0d90*/  LEA R13, R13, UR4, 0x2 ;  /* 0x000000040d0d7c11 */ /* 0x000fe4000f8e10ff */
[----:B------:R-:W-:Y:S01]  /*0da0*/  LOP3.LUT P0, RZ, R8, 0xc0, RZ, 0xc0, !PT ;  /* 0x000000c008ff7812 */ /* 0x000fe2000780c0ff */
[----:B-1----:R-:W-:-:S05]  /*0db0*/  FMUL R15, R16, R15 ;  /* 0x0000000f100f7220 */ /* 0x002fca0000400000 */
[----:B------:R-:W-:Y:S01]  /*0dc0*/  FSEL R15, R15, RZ, P1 ;  /* 0x000000ff0f0f7208 */ /* 0x000fe20000800000 */
[----:B0-----:R-:W-:Y:S01]  /*0dd0*/  FADD R9, -R6, R9 ;  /* 0x0000000906097221 */ /* 0x001fe20000000100 */
[----:B--2---:R-:W-:-:S03]  /*0de0*/  FADD R10, R3, R10 ;  /* 0x0000000a030a7221 */ /* 0x004fc60000000000 */
[C---:B------:R-:W-:Y:S01]  /*0df0*/  FMUL R3, R9.reuse, R9 ;  /* 0x0000000909037220 */ /* 0x040fe20000400000 */
[----:B------:R-:W-:Y:S01]  /*0e00*/  FFMA R6, R9, R15, R6 ;  /* 0x0000000f09067223 */ /* 0x000fe20000000006 */
[----:B------:R-:W-:Y:S01]  /*0e10*/  LEA R9, R11, UR4, 0x2 ;  /* 0x000000040b097c11 */ /* 0x000fe2000f8e10ff */
[----:B------:R-:W-:Y:S01]  /*0e20*/  ULDC.64 UR4, c[0x0][0x240] ;  /* 0x0000900000047ab9 */ /* 0x000fe20000000a00 */
[----:B------:R-:W-:-:S03]  /*0e30*/  FMUL R3, R2, R3 ;  /* 0x0000000302037220 */ /* 0x000fc60000400000 */
[----:B------:R-:W-:Y:S01]  /*0e40*/  STS [R9], R6 ;  /* 0x0000000609007388 */ /* 0x000fe20000000800 */
[----:B------:R-:W-:Y:S01]  /*0e50*/  FFMA R12, R15, R3, R10 ;  /* 0x000000030f0c7223 */ /* 0x000fe2000000000a */
[----:B------:R-:W-:Y:S01]  /*0e60*/  IMAD.SHL.U32 R15, R0, 0x40, RZ ;  /* 0x00000040000f7824 */ /* 0x000fe200078e00ff */
[----:B------:R-:W0:Y:S08]  /*0e70*/  LDC.64 R10, c[0x0][0x250] ;  /* 0x00009400ff0a7b82 */ /* 0x000e300000000a00 */
[----:B------:R-:W-:Y:S01]  /*0e80*/  BAR.SYNC.DEFER_BLOCKING 0x0 ;  /* 0x0000000000007b1d */ /* 0x000fe20000010000 */
[----:B------:R-:W-:-:S07]  /*0e90*/  LOP3.LUT R17, R15, 0x3f, R8, 0xf8, !PT ;  /* 0x0000003f0f117812 */ /* 0x000fce00078ef808 */
[----:B------:R-:W1:Y:S01]  /*0ea0*/  LDC.64 R2, c[0x0][0x210] ;  /* 0x00008400ff027b82 */ /* 0x000e620000000a00 */
[----:B------:R-:W-:Y:S01]  /*0eb0*/  ISETP.LT.AND P0, PT, R17, 0x44, !P0 ;  /* 0x000000441100780c */ /* 0x000fe20004701270 */
[----:B------:R-:W-:Y:S06]  /*0ec0*/  LDS R19, [R13] ;  /* 0x000000000d137984 */ /* 0x000fec0000000800 */
[----:B------:R-:W-:Y:S06]  /*0ed0*/  BAR.SYNC.DEFER_BLOCKING 0x0 ;  /* 0x0000000000007b1d */ /* 0x000fec0000010000 */
[----:B------:R2:W-:Y:S02]  /*0ee0*/  STS [R9], R12 ;  /* 0x0000000c09007388 */ /* 0x0005e40000000800 */
[----:B------:R-:W-:Y:S01]  /*0ef0*/  BAR.SYNC.DEFER_BLOCKING 0x0 ;  /* 0x0000000000007b1d */ /* 0x000fe20000010000 */
[----:B--2---:R-:W-:-:S06]  /*0f00*/  FFMA R12, R12, R23, 9.9999997473787516356e-06 ;  /* 0x3727c5ac0c0c7423 */ /* 0x004fcc0000000017 */
[----:B------:R-:W-:Y:S01]  /*0f10*/  MUFU.RSQ R12, R12 ;  /* 0x0000000c000c7308 */ /* 0x000fe20000001400 */
[----:B------:R-:W2:Y:S02]  /*0f20*/  LDS R14, [R13] ;  /* 0x000000000d0e7984 */ /* 0x000ea40000000800 */
[----:B--2---:R-:W-:Y:S01]  /*0f30*/  FFMA R0, R14, R23, 9.9999997473787516356e-06 ;  /* 0x3727c5ac0e007423 */ /* 0x004fe20000000017 */
[----:B0-----:R-:W-:Y:S01]  /*0f40*/  IMAD.WIDE R14, R17, 0x4, R10 ;  /* 0x00000004110e7825 */ /* 0x001fe200078e020a */
[----:B------:R-:W-:-:S03]  /*0f50*/  LOP3.LUT R10, R8, 0x3, RZ, 0xc0, !PT ;  /* 0x00000003080a7812 */ /* 0x000fc600078ec0ff */
[----:B------:R0:W2:Y:S01]  /*0f60*/  MUFU.RSQ R21, R0 ;  /* 0x0000000000157308 */ /* 0x0000a20000001400 */
[----:B-1----:R-:W-:Y:S01]  /*0f70*/  IMAD.WIDE R16, R17, 0x4, R2 ;  /* 0x0000000411107825 */ /* 0x002fe200078e0202 */
[----:B------:R1:W-:Y:S01]  /*0f80*/  @P0 STG.E desc[UR6][R14.64], R19 ;  /* 0x000000130e000986 */ /* 0x0003e2000c101906 */
[----:B------:R-:W3:Y:S02]  /*0f90*/  LDC.64 R2, c[0x0][0x248] ;  /* 0x00009200ff027b82 */ /* 0x000ee40000000a00 */
[----:B------:R-:W-:-:S06]  /*0fa0*/  IMAD.WIDE.U32 R10, R10, 0x4, RZ ;  /* 0x000000040a0a7825 */ /* 0x000fcc00078e00ff */
[----:B------:R-:W-:Y:S01]  /*0fb0*/  BAR.SYNC.DEFER_BLOCKING 0x0 ;  /* 0x0000000000007b1d */ /* 0x000fe20000010000 */
[----:B0-----:R-:W-:-:S07]  /*0fc0*/  IADD3 R0, P1, R10, UR8, RZ ;  /* 0x000000080a007c10 */ /* 0x001fce000ff3e0ff */
[----:B------:R-:W3:Y:S01]  /*0fd0*/  LDC.64 R8, c[0x0][0x258] ;  /* 0x00009600ff087b82 */ /* 0x000ee20000000a00 */
[----:B-1----:R-:W-:Y:S01]  /*0fe0*/  IADD3.X R15, R11, UR9, RZ, P1, !PT ;  /* 0x000000090b0f7c10 */ /* 0x002fe20008ffe4ff */
[----:B--2---:R0:W-:Y:S01]  /*0ff0*/  @P0 STG.E desc[UR6][R16.64], R21 ;  /* 0x0000001510000986 */ /* 0x0041e2000c101906 */
[----:B------:R-:W-:Y:S02]  /*1000*/  IADD3 R13, P0, R10, UR4, RZ ;  /* 0x000000040a0d7c10 */ /* 0x000fe4000ff1e0ff */
[----:B------:R-:W-:Y:S02]  /*1010*/  IADD3 R10, P3, R4, UR10, RZ ;  /* 0x0000000a040a7c10 */ /* 0x000fe4000ff7e0ff */
[----:B------:R-:W-:Y:S02]  /*1020*/  IADD3.X R14, R11, UR5, RZ, P0, !PT ;  /* 0x000000050b0e7c10 */ /* 0x000fe400087fe4ff */
[----:B------:R-:W-:Y:S01]  /*1030*/  IADD3.X R11, R5, UR11, RZ, P3, !PT ;  /* 0x0000000b050b7c10 */ /* 0x000fe20009ffe4ff */
[----:B0--3--:R-:W-:-:S08]  /*1040*/  IMAD.MOV.U32 R16, RZ, RZ, -0x1 ;  /* 0xffffffffff107424 */ /* 0x009fd000078e00ff */
.L_x_1:
[----:B0-----:R-:W-:Y:S01]  /*1050*/  IADD3 R21, R7, 0x4, R18 ;  /* 0x0000000407157810 */ /* 0x001fe20007ffe012 */
[----:B------:R-:W-:Y:S01]  /*1060*/  HFMA2.MMA R19, -RZ, RZ, 0, 0 ;  /* 0x00000000ff137435 */ /* 0x000fe200000001ff */
[----:B------:R-:W-:-:S03]  /*1070*/  IMAD.MOV.U32 R17, RZ, RZ, RZ ;  /* 0x000000ffff117224 */ /* 0x000fc600078e00ff */
[----:B------:R-:W-:-:S05]  /*1080*/  IMAD.WIDE R4, R21, 0x4, R2 ;  /* 0x0000000415047825 */ /* 0x000fca00078e0202 */
[----:B------:R0:W2:Y:S04]  /*1090*/  @!P2 LDG.E.EF R17, desc[UR6][R4.64] ;  /* 0x000000060411a981 */ /* 0x0000a8000c0e1900 */
[----:B------:R-:W3:Y:S01]  /*10a0*/  @!P2 LDG.E.EL R19, desc[UR6][R10.64] ;  /* 0x000000060a13a981 */ /* 0x000ee2000c2e1900 */
[----:B0-----:R-:W-:Y:S02]  /*10b0*/  IMAD.MOV.U32 R4, RZ, RZ, R0 ;  /* 0x000000ffff047224 */ /* 0x001fe400078e0000 */
[----:B------:R-:W-:-:S05]  /*10c0*/  IMAD.MOV.U32 R5, RZ, RZ, R15 ;  /* 0x000000ffff057224 */ /* 0x000fca00078e000f */
[----:B------:R0:W4:Y:S02]  /*10d0*/  LDG.E.EL R22, desc[UR6][R4.64] ;  /* 0x0000000604167981 */ /* 0x000124000c2e1900 */
[----:B0-----:R-:W-:Y:S02]  /*10e0*/  IMAD.MOV.U32 R4, RZ, RZ, R13 ;  /* 0x000000ffff047224 */ /* 0x001fe400078e000d */
[----:B------:R-:W-:-:S05]  /*10f0*/  IMAD.MOV.U32 R5, RZ, RZ, R14 ;  /* 0x000000ffff057224 */ /* 0x000fca00078e000e */
[----:B------:R-:W4:Y:S01]  /*1100*/  LDG.E.EL R23, desc[UR6][R4.64] ;  /* 0x0000000604177981 */ /* 0x000f22000c2e1900 */
[----:B------:R-:W-:-:S05]  /*1110*/  IADD3 R18, P0, R18, 0x4, RZ ;  /* 0x0000000412127810 */ /* 0x000fca0007f1e0ff */
[----:B------:R-:W-:Y:S01]  /*1120*/  IMAD.X R16, RZ, RZ, R16, P0 ;  /* 0x000000ffff107224 */ /* 0x000fe200000e0610 */
[----:B------:R-:W-:-:S04]  /*1130*/  ISETP.GE.U32.AND P0, PT, R18, 0x2fc, PT ;  /* 0x000002fc1200780c */ /* 0x000fc80003f06070 */
[----:B------:R-:W-:Y:S02]  /*1140*/  ISETP.GE.U32.AND.EX P0, PT, R16, RZ, PT, P0 ;  /* 0x000000ff1000720c */ /* 0x000fe40003f06100 */
[----:B------:R-:W-:Y:S02]  /*1150*/  IADD3 R13, P1, R13, 0x10, RZ ;  /* 0x000000100d0d7810 */ /* 0x000fe40007f3e0ff */
[----:B------:R-:W-:Y:S02]  /*1160*/  IADD3 R0, P3, R0, 0x10, RZ ;  /* 0x0000001000007810 */ /* 0x000fe40007f7e0ff */
[----:B------:R-:W-:Y:S01]  /*1170*/  IADD3 R10, P4, R10, 0x10, RZ ;  /* 0x000000100a0a7810 */ /* 0x000fe20007f9e0ff */
[----:B------:R-:W-:Y:S02]  /*1180*/  IMAD.X R14, RZ, RZ, R14, P1 ;  /* 0x000000ffff0e7224 */ /* 0x000fe400008e060e */
[----:B------:R-:W-:Y:S02]  /*1190*/  IMAD.X R15, RZ, RZ, R15, P3 ;  /* 0x000000ffff0f7224 */ /* 0x000fe400018e060f */
[----:B------:R-:W-:Y:S01]  /*11a0*/  IMAD.X R11, RZ, RZ, R11, P4 ;  /* 0x000000ffff0b7224 */ /* 0x000fe200020e060b */
[----:B--2---:R-:W-:-:S02]  /*11b0*/  SEL R20, R17, RZ, !P2 ;  /* 0x000000ff11147207 */ /* 0x004fc40005000000 */
[----:B---3--:R-:W-:-:S05]  /*11c0*/  SEL R19, R19, RZ, !P2 ;  /* 0x000000ff13137207 */ /* 0x008fca0005000000 */
[----:B------:R-:W-:-:S04]  /*11d0*/  FADD R19, R20, R19 ;  /* 0x0000001314137221 */ /* 0x000fc80000000000 */
[----:B------:R-:W-:-:S04]  /*11e0*/  FADD R19, -R6, R19 ;  /* 0x0000001306137221 */ /* 0x000fc80000000100 */
[----:B------:R-:W-:Y:S01]  /*11f0*/  FMUL R19, R12, R19 ;  /* 0x000000130c137220 */ /* 0x000fe20000400000 */
[----:B------:R-:W-:-:S04]  /*1200*/  IMAD.WIDE R20, R21, 0x4, R8 ;  /* 0x0000000415147825 */ /* 0x000fc800078e0208 */
[----:B----4-:R-:W-:-:S05]  /*1210*/  FFMA R19, R22, R19, R23 ;  /* 0x0000001316137223 */ /* 0x010fca0000000017 */
[----:B------:R0:W-:Y:S01]  /*1220*/  @!P2 STG.E desc[UR6][R20.64], R19 ;  /* 0x000000131400a986 */ /* 0x0001e2000c101906 */
[----:B------:R-:W-:Y:S05]  /*1230*/  @!P0 BRA `(.L_x_1) ;  /* 0xfffffffc00848947 */ /* 0x000fea000383ffff */
[----:B------:R-:W-:Y:S05]  /*1240*/  EXIT ;  /* 0x000000000000794d */ /* 0x000fea0003800000 */
.L_x_2:
[----:B------:R-:W-:-:S00]  /*1250*/  BRA `(.L_x_2) ;  /* 0xfffffffc00fc7947 */ /* 0x000fc0000383ffff */
[----:B------:R-:W-:-:S00]  /*1260*/  NOP ;  /* 0x0000000000007918 */ /* 0x000fc00000000000 */
        /* <DEDUP_REMOVED lines=9> */
.L_x_3:


//--------------------- .nv.global.init           --------------------------
	.section	.nv.global.init,"aw",@progbits
.nv.global.init:
	.type		_$_str,@object
	.size		_$_str,(.L_0 - _$_str)
_$_str:
        /*0000*/ 	.byte	0x5f, 0x5f, 0x43, 0x55, 0x44, 0x41, 0x5f, 0x46, 0x54, 0x5a, 0x00
.L_0:


//--------------------- .nv.shared.triton_red_fused_add_cat_native_layer_norm_6 --------------------------
	.section	.nv.shared.triton_red_fused_add_cat_native_layer_norm_6,"aw",@nobits
	.sectionflags	@""
	.align	16
	.zero		1024


//--------------------- .nv.constant0.triton_red_fused_add_cat_native_layer_norm_6 --------------------------
	.section	.nv.constant0.triton_red_fused_add_cat_native_layer_norm_6,"a",@progbits
	.sectionflags	@""
	.align	4
.nv.constant0.triton_red_fused_add_cat_native_layer_norm_6:
	.zero		616
